//
// Generated by NVIDIA NVVM Compiler
//
// Compiler Build ID: CL-36424714
// Cuda compilation tools, release 13.0, V13.0.88
// Based on NVVM 20.0.0
//

.version 9.0
.target sm_100
.address_size 64

	// .globl	_Z18vec_red_add_atomicPKfPfi

.visible .entry _Z18vec_red_add_atomicPKfPfi(
	.param .u64 .ptr .align 1 _Z18vec_red_add_atomicPKfPfi_param_0,
	.param .u64 .ptr .align 1 _Z18vec_red_add_atomicPKfPfi_param_1,
	.param .u32 _Z18vec_red_add_atomicPKfPfi_param_2
)
{
	.reg .pred 	%p<3>;
	.reg .b32 	%r<11>;
	.reg .b32 	%f<3>;
	.reg .b64 	%rd<7>;

	ld.param.u64 	%rd3, [_Z18vec_red_add_atomicPKfPfi_param_0];
	ld.param.u64 	%rd4, [_Z18vec_red_add_atomicPKfPfi_param_1];
	ld.param.u32 	%r6, [_Z18vec_red_add_atomicPKfPfi_param_2];
	mov.u32 	%r1, %ntid.x;
	mov.u32 	%r7, %ctaid.x;
	mov.u32 	%r8, %tid.x;
	mad.lo.s32 	%r10, %r1, %r7, %r8;
	setp.ge.s32 	%p1, %r10, %r6;
	@%p1 bra 	$L__BB0_3;
	mov.u32 	%r9, %nctaid.x;
	mul.lo.s32 	%r3, %r1, %r9;
	cvta.to.global.u64 	%rd1, %rd3;
	cvta.to.global.u64 	%rd2, %rd4;
$L__BB0_2:
	mul.wide.s32 	%rd5, %r10, 4;
	add.s64 	%rd6, %rd1, %rd5;
	ld.global.nc.f32 	%f1, [%rd6];
	atom.global.add.f32 	%f2, [%rd2], %f1;
	add.s32 	%r10, %r10, %r3;
	setp.lt.s32 	%p2, %r10, %r6;
	@%p2 bra 	$L__BB0_2;
$L__BB0_3:
	ret;

}


// ===== COMPILED SASS (sm_100) =====

	.target	sm_100

	.elftype	@"ET_EXEC"


//--------------------- .note.nv.tkinfo           --------------------------
	.section	.note.nv.tkinfo,"",@"SHT_NOTE"
	.sectionflags	@"SHF_NOTE_NV_TKINFO"
	.tkinfo
        /*0018*/ 	.word	0x00000002
        /*0030*/ 	.string	""
        /*0030*/ 	.string	"ptxas"
        /*0030*/ 	.string	"Cuda compilation tools, release 13.0, V13.0.88"
        /*0030*/ 	.string	"Build cuda_13.0.r13.0/compiler.36424714_0"
        /*0030*/ 	.string	"-arch sm_100 -m 64 "



//--------------------- .note.nv.cuinfo           --------------------------
	.section	.note.nv.cuinfo,"",@"SHT_NOTE"
	.sectionflags	@"SHF_NOTE_NV_CUINFO"
        /*0018*/ 	.short	0x0002
        /*001a*/ 	.short	0x0064
        /*001c*/ 	.short	0x0082
	.zero		2


//--------------------- .nv.info                  --------------------------
	.section	.nv.info,"",@"SHT_CUDA_INFO"
	.align	4


	//----- nvinfo : EIATTR_REGCOUNT
	.align		4
        /*0000*/ 	.byte	0x04, 0x2f
        /*0002*/ 	.short	(.L_1 - .L_0)
	.align		4
.L_0:
        /*0004*/ 	.word	index@(_Z18vec_red_add_atomicPKfPfi)
        /*0008*/ 	.word	0x0000000a


	//----- nvinfo : EIATTR_FRAME_SIZE
	.align		4
.L_1:
        /*000c*/ 	.byte	0x04, 0x11
        /*000e*/ 	.short	(.L_3 - .L_2)
	.align		4
.L_2:
        /*0010*/ 	.word	index@(_Z18vec_red_add_atomicPKfPfi)
        /*0014*/ 	.word	0x00000000


	//----- nvinfo : EIATTR_MIN_STACK_SIZE
	.align		4
.L_3:
        /*0018*/ 	.byte	0x04, 0x12
        /*001a*/ 	.short	(.L_5 - .L_4)
	.align		4
.L_4:
        /*001c*/ 	.word	index@(_Z18vec_red_add_atomicPKfPfi)
        /*0020*/ 	.word	0x00000000
.L_5:


//--------------------- .nv.compat                --------------------------
	.section	.nv.compat,"",@"SHT_CUDA_COMPAT_INFO"
	.align	4
        /*0000*/ 	.byte	0x02, 0x09, 0x00, 0x00, 0x02, 0x02, 0x01, 0x00, 0x02, 0x05, 0x05, 0x00, 0x03, 0x07, 0x01, 0x01
        /*0010*/ 	.byte	0x02, 0x03, 0x00, 0x00, 0x02, 0x06, 0x01, 0x00, 0x04, 0x0b, 0x08, 0x00, 0x09, 0x00, 0x00, 0x00
        /*0020*/ 	.byte	0x00, 0x00, 0x00, 0x00


//--------------------- .nv.info._Z18vec_red_add_atomicPKfPfi --------------------------
	.section	.nv.info._Z18vec_red_add_atomicPKfPfi,"",@"SHT_CUDA_INFO"
	.sectionflags	@""
	.align	4


	//----- nvinfo : EIATTR_CUDA_API_VERSION
	.align		4
        /*0000*/ 	.byte	0x04, 0x37
        /*0002*/ 	.short	(.L_7 - .L_6)
.L_6:
        /*0004*/ 	.word	0x00000082


	//----- nvinfo : EIATTR_KPARAM_INFO
	.align		4
.L_7:
        /*0008*/ 	.byte	0x04, 0x17
        /*000a*/ 	.short	(.L_9 - .L_8)
.L_8:
        /*000c*/ 	.word	0x00000000
        /*0010*/ 	.short	0x0002
        /*0012*/ 	.short	0x0010
        /*0014*/ 	.byte	0x00, 0xf0, 0x11, 0x00


	//----- nvinfo : EIATTR_KPARAM_INFO
	.align		4
.L_9:
        /*0018*/ 	.byte	0x04, 0x17
        /*001a*/ 	.short	(.L_11 - .L_10)
.L_10:
        /*001c*/ 	.word	0x00000000
        /*0020*/ 	.short	0x0001
        /*0022*/ 	.short	0x0008
        /*0024*/ 	.byte	0x00, 0xf5, 0x21, 0x00


	//----- nvinfo : EIATTR_KPARAM_INFO
	.align		4
.L_11:
        /*0028*/ 	.byte	0x04, 0x17
        /*002a*/ 	.short	(.L_13 - .L_12)
.L_12:
        /*002c*/ 	.word	0x00000000
        /*0030*/ 	.short	0x0000
        /*0032*/ 	.short	0x0000
        /*0034*/ 	.byte	0x00, 0xf5, 0x21, 0x00


	//----- nvinfo : EIATTR_SPARSE_MMA_MASK
	.align		4
.L_13:
        /*0038*/ 	.byte	0x03, 0x50
        /*003a*/ 	.short	0x0000


	//----- nvinfo : EIATTR_MAXREG_COUNT
	.align		4
        /*003c*/ 	.byte	0x03, 0x1b
        /*003e*/ 	.short	0x00ff


	//----- nvinfo : EIATTR_MERCURY_ISA_VERSION
	.align		4
        /*0040*/ 	.byte	0x03, 0x5f
        /*0042*/ 	.short	0x0101


	//----- nvinfo : EIATTR_VRC_CTA_INIT_COUNT
	.align		4
        /*0044*/ 	.byte	0x02, 0x4a
	.zero		1
	.zero		1


	//----- nvinfo : EIATTR_EXIT_INSTR_OFFSETS
	.align		4
        /*0048*/ 	.byte	0x04, 0x1c
        /*004a*/ 	.short	(.L_15 - .L_14)


	//   ....[0]....
.L_14:
        /*004c*/ 	.word	0x00000070


	//   ....[1]....
        /*0050*/ 	.word	0x00000130


	//----- nvinfo : EIATTR_CRS_STACK_SIZE
	.align		4
.L_15:
        /*0054*/ 	.byte	0x04, 0x1e
        /*0056*/ 	.short	(.L_17 - .L_16)
.L_16:
        /*0058*/ 	.word	0x00000000


	//----- nvinfo : EIATTR_CBANK_PARAM_SIZE
	.align		4
.L_17:
        /*005c*/ 	.byte	0x03, 0x19
        /*005e*/ 	.short	0x0014


	//----- nvinfo : EIATTR_PARAM_CBANK
	.align		4
        /*0060*/ 	.byte	0x04, 0x0a
        /*0062*/ 	.short	(.L_19 - .L_18)
	.align		4
.L_18:
        /*0064*/ 	.word	index@(.nv.constant0._Z18vec_red_add_atomicPKfPfi)
        /*0068*/ 	.short	0x0380
        /*006a*/ 	.short	0x0014


	//----- nvinfo : EIATTR_SW_WAR
	.align		4
.L_19:
        /*006c*/ 	.byte	0x04, 0x36
        /*006e*/ 	.short	(.L_21 - .L_20)
.L_20:
        /*0070*/ 	.word	0x00000008
.L_21:


//--------------------- .nv.callgraph             --------------------------
	.section	.nv.callgraph,"",@"SHT_CUDA_CALLGRAPH"
	.align	4
	.sectionentsize	8
	.align		4
        /*0000*/ 	.word	0x00000000
	.align		4
        /*0004*/ 	.word	0xffffffff
	.align		4
        /*0008*/ 	.word	0x00000000
	.align		4
        /*000c*/ 	.word	0xfffffffe
	.align		4
        /*0010*/ 	.word	0x00000000
	.align		4
        /*0014*/ 	.word	0xfffffffd
	.align		4
        /*0018*/ 	.word	0x00000000
	.align		4
        /*001c*/ 	.word	0xfffffffc


//--------------------- .text._Z18vec_red_add_atomicPKfPfi --------------------------
	.section	.text._Z18vec_red_add_atomicPKfPfi,"ax",@progbits
	.align	128
        .global         _Z18vec_red_add_atomicPKfPfi
        .type           _Z18vec_red_add_atomicPKfPfi,@function
        .size           _Z18vec_red_add_atomicPKfPfi,(.L_x_2 - _Z18vec_red_add_atomicPKfPfi)
        .other          _Z18vec_red_add_atomicPKfPfi,@"STO_CUDA_ENTRY STV_DEFAULT"
_Z18vec_red_add_atomicPKfPfi:
.text._Z18vec_red_add_atomicPKfPfi:
[----:B------:R-:W-:Y:S01]  /*0000*/  LDC R1, c[0x0][0x37c] ;  /* 0x0000df00ff017b82 */ /* 0x000fe20000000800 */
[----:B------:R-:W0:Y:S01]  /*0010*/  S2R R0, SR_CTAID.X ;  /* 0x0000000000007919 */ /* 0x000e220000002500 */
[----:B------:R-:W0:Y:S01]  /*0020*/  LDCU UR4, c[0x0][0x360] ;  /* 0x00006c00ff0477ac */ /* 0x000e220008000800 */
[----:B------:R-:W0:Y:S01]  /*0030*/  S2R R3, SR_TID.X ;  /* 0x0000000000037919 */ /* 0x000e220000002100 */
[----:B------:R-:W1:Y:S01]  /*0040*/  LDCU UR8, c[0x0][0x390] ;  /* 0x00007200ff0877ac */ /* 0x000e620008000800 */
[----:B0-----:R-:W-:-:S05]  /*0050*/  IMAD R0, R0, UR4, R3 ;  /* 0x0000000400007c24 */ /* 0x001fca000f8e0203 */
[----:B-1----:R-:W-:-:S13]  /*0060*/  ISETP.GE.AND P0, PT, R0, UR8, PT ;  /* 0x0000000800007c0c */ /* 0x002fda000bf06270 */
[----:B------:R-:W-:Y:S05]  /*0070*/  @P0 EXIT ;  /* 0x000000000000094d */ /* 0x000fea0003800000 */
[----:B------:R-:W0:Y:S01]  /*0080*/  LDC.64 R4, c[0x0][0x388] ;  /* 0x0000e200ff047b82 */ /* 0x000e220000000a00 */
[----:B------:R-:W1:Y:S01]  /*0090*/  LDCU UR5, c[0x0][0x370] ;  /* 0x00006e00ff0577ac */ /* 0x000e620008000800 */
[----:B------:R-:W2:Y:S06]  /*00a0*/  LDCU.64 UR6, c[0x0][0x358] ;  /* 0x00006b00ff0677ac */ /* 0x000eac0008000a00 */
[----:B------:R-:W3:Y:S01]  /*00b0*/  LDC.64 R6, c[0x0][0x380] ;  /* 0x0000e000ff067b82 */ /* 0x000ee20000000a00 */
[----:B-1----:R-:W-:-:S12]  /*00c0*/  UIMAD UR4, UR4, UR5, URZ ;  /* 0x00000005040472a4 */ /* 0x002fd8000f8e02ff */
.L_x_0:
[----:B-1-3--:R-:W-:-:S06]  /*00d0*/  IMAD.WIDE R2, R0, 0x4, R6 ;  /* 0x0000000400027825 */ /* 0x00afcc00078e0206 */
[----:B--2---:R-:W0:Y:S01]  /*00e0*/  LDG.E.CONSTANT R3, desc[UR6][R2.64] ;  /* 0x0000000602037981 */ /* 0x004e22000c1e9900 */
[----:B------:R-:W-:-:S04]  /*00f0*/  IADD3 R0, PT, PT, R0, UR4, RZ ;  /* 0x0000000400007c10 */ /* 0x000fc8000fffe0ff */
[----:B------:R-:W-:Y:S01]  /*0100*/  ISETP.GE.AND P0, PT, R0, UR8, PT ;  /* 0x0000000800007c0c */ /* 0x000fe2000bf06270 */
[----:B0-----:R1:W-:-:S12]  /*0110*/  REDG.E.ADD.F32.FTZ.RN.STRONG.GPU desc[UR6][R4.64], R3 ;  /* 0x00000003040079a6 */ /* 0x0013d8000c12f306 */
[----:B------:R-:W-:Y:S05]  /*0120*/  @!P0 BRA `(.L_x_0) ;  /* 0xfffffffc00e88947 */ /* 0x000fea000383ffff */
[----:B------:R-:W-:Y:S05]  /*0130*/  EXIT ;  /* 0x000000000000794d */ /* 0x000fea0003800000 */
.L_x_1:
[----:B------:R-:W-:-:S00]  /*0140*/  BRA `(.L_x_1) ;  /* 0xfffffffc00fc7947 */ /* 0x000fc0000383ffff */
[----:B------:R-:W-:-:S00]  /*0150*/  NOP ;  /* 0x0000000000007918 */ /* 0x000fc00000000000 */
        /* <DEDUP_REMOVED lines=10> */
.L_x_2:


//--------------------- .nv.shared.reserved.0     --------------------------
	.section	.nv.shared.reserved.0,"aw",@nobits
	.weak		__nv_reservedSMEM_offset_0_alias
	.size		__nv_reservedSMEM_offset_0_alias, 0, 64
	.other		__nv_reservedSMEM_offset_0_alias,@"STO_CUDA_RESERVED_SHARED STV_DEFAULT"
__nv_reservedSMEM_offset_0_alias:
	.zero		0
	.zero		64


//--------------------- .nv.constant0._Z18vec_red_add_atomicPKfPfi --------------------------
	.section	.nv.constant0._Z18vec_red_add_atomicPKfPfi,"a",@progbits
	.sectionflags	@""
	.align	4
.nv.constant0._Z18vec_red_add_atomicPKfPfi:
	.zero		916


//--------------------- SYMBOLS --------------------------

	.type		.nv.reservedSmem.offset0,@object
	.size		.nv.reservedSmem.offset0,0x4
